//
// Generated by NVIDIA NVVM Compiler
//
// Compiler Build ID: CL-36424714
// Cuda compilation tools, release 13.0, V13.0.88
// Based on NVVM 20.0.0
//

.version 9.0
.target sm_100
.address_size 64

	// .globl	halut_encode
// _ZZ12halut_encodeE11s_tree_info has been demoted

.visible .entry halut_encode(
	.param .u64 .ptr .align 1 halut_encode_param_0,
	.param .u64 .ptr .align 1 halut_encode_param_1,
	.param .u64 .ptr .align 1 halut_encode_param_2,
	.param .u32 halut_encode_param_3,
	.param .u32 halut_encode_param_4,
	.param .u32 halut_encode_param_5
)
{
	.reg .pred 	%p<7>;
	.reg .b32 	%r<42>;
	.reg .b32 	%f<62>;
	.reg .b64 	%rd<19>;
	// demoted variable
	.shared .align 4 .b8 _ZZ12halut_encodeE11s_tree_info[6144];
	ld.param.u64 	%rd1, [halut_encode_param_0];
	ld.param.u64 	%rd2, [halut_encode_param_1];
	ld.param.u64 	%rd3, [halut_encode_param_2];
	ld.param.u32 	%r7, [halut_encode_param_4];
	ld.param.u32 	%r8, [halut_encode_param_5];
	mov.u32 	%r1, %tid.y;
	mul.lo.s32 	%r2, %r1, 48;
	mov.u32 	%r9, %ctaid.x;
	mov.u32 	%r10, %ntid.x;
	mov.u32 	%r3, %tid.x;
	mov.u32 	%r11, %ntid.y;
	mad.lo.s32 	%r4, %r9, %r10, %r3;
	mad.lo.s32 	%r5, %r4, %r11, %r1;
	setp.ge.s32 	%p1, %r5, %r8;
	@%p1 bra 	$L__BB0_4;
	setp.ne.s32 	%p2, %r3, 0;
	shl.b32 	%r12, %r2, 2;
	mov.u32 	%r13, _ZZ12halut_encodeE11s_tree_info;
	add.s32 	%r6, %r13, %r12;
	@%p2 bra 	$L__BB0_3;
	cvta.to.global.u64 	%rd4, %rd2;
	mul.wide.u32 	%rd5, %r2, 4;
	add.s64 	%rd6, %rd4, %rd5;
	ld.global.f32 	%f1, [%rd6];
	st.shared.f32 	[%r6], %f1;
	ld.global.f32 	%f2, [%rd6+4];
	st.shared.f32 	[%r6+4], %f2;
	ld.global.f32 	%f3, [%rd6+8];
	st.shared.f32 	[%r6+8], %f3;
	ld.global.f32 	%f4, [%rd6+12];
	st.shared.f32 	[%r6+12], %f4;
	ld.global.f32 	%f5, [%rd6+16];
	st.shared.f32 	[%r6+16], %f5;
	ld.global.f32 	%f6, [%rd6+20];
	st.shared.f32 	[%r6+20], %f6;
	ld.global.f32 	%f7, [%rd6+24];
	st.shared.f32 	[%r6+24], %f7;
	ld.global.f32 	%f8, [%rd6+28];
	st.shared.f32 	[%r6+28], %f8;
	ld.global.f32 	%f9, [%rd6+32];
	st.shared.f32 	[%r6+32], %f9;
	ld.global.f32 	%f10, [%rd6+36];
	st.shared.f32 	[%r6+36], %f10;
	ld.global.f32 	%f11, [%rd6+40];
	st.shared.f32 	[%r6+40], %f11;
	ld.global.f32 	%f12, [%rd6+44];
	st.shared.f32 	[%r6+44], %f12;
	ld.global.f32 	%f13, [%rd6+48];
	st.shared.f32 	[%r6+48], %f13;
	ld.global.f32 	%f14, [%rd6+52];
	st.shared.f32 	[%r6+52], %f14;
	ld.global.f32 	%f15, [%rd6+56];
	st.shared.f32 	[%r6+56], %f15;
	ld.global.f32 	%f16, [%rd6+60];
	st.shared.f32 	[%r6+60], %f16;
	ld.global.f32 	%f17, [%rd6+64];
	st.shared.f32 	[%r6+64], %f17;
	ld.global.f32 	%f18, [%rd6+68];
	st.shared.f32 	[%r6+68], %f18;
	ld.global.f32 	%f19, [%rd6+72];
	st.shared.f32 	[%r6+72], %f19;
	ld.global.f32 	%f20, [%rd6+76];
	st.shared.f32 	[%r6+76], %f20;
	ld.global.f32 	%f21, [%rd6+80];
	st.shared.f32 	[%r6+80], %f21;
	ld.global.f32 	%f22, [%rd6+84];
	st.shared.f32 	[%r6+84], %f22;
	ld.global.f32 	%f23, [%rd6+88];
	st.shared.f32 	[%r6+88], %f23;
	ld.global.f32 	%f24, [%rd6+92];
	st.shared.f32 	[%r6+92], %f24;
	ld.global.f32 	%f25, [%rd6+96];
	st.shared.f32 	[%r6+96], %f25;
	ld.global.f32 	%f26, [%rd6+100];
	st.shared.f32 	[%r6+100], %f26;
	ld.global.f32 	%f27, [%rd6+104];
	st.shared.f32 	[%r6+104], %f27;
	ld.global.f32 	%f28, [%rd6+108];
	st.shared.f32 	[%r6+108], %f28;
	ld.global.f32 	%f29, [%rd6+112];
	st.shared.f32 	[%r6+112], %f29;
	ld.global.f32 	%f30, [%rd6+116];
	st.shared.f32 	[%r6+116], %f30;
	ld.global.f32 	%f31, [%rd6+120];
	st.shared.f32 	[%r6+120], %f31;
	ld.global.f32 	%f32, [%rd6+124];
	st.shared.f32 	[%r6+124], %f32;
	ld.global.f32 	%f33, [%rd6+128];
	st.shared.f32 	[%r6+128], %f33;
	ld.global.f32 	%f34, [%rd6+132];
	st.shared.f32 	[%r6+132], %f34;
	ld.global.f32 	%f35, [%rd6+136];
	st.shared.f32 	[%r6+136], %f35;
	ld.global.f32 	%f36, [%rd6+140];
	st.shared.f32 	[%r6+140], %f36;
	ld.global.f32 	%f37, [%rd6+144];
	st.shared.f32 	[%r6+144], %f37;
	ld.global.f32 	%f38, [%rd6+148];
	st.shared.f32 	[%r6+148], %f38;
	ld.global.f32 	%f39, [%rd6+152];
	st.shared.f32 	[%r6+152], %f39;
	ld.global.f32 	%f40, [%rd6+156];
	st.shared.f32 	[%r6+156], %f40;
	ld.global.f32 	%f41, [%rd6+160];
	st.shared.f32 	[%r6+160], %f41;
	ld.global.f32 	%f42, [%rd6+164];
	st.shared.f32 	[%r6+164], %f42;
	ld.global.f32 	%f43, [%rd6+168];
	st.shared.f32 	[%r6+168], %f43;
	ld.global.f32 	%f44, [%rd6+172];
	st.shared.f32 	[%r6+172], %f44;
	ld.global.f32 	%f45, [%rd6+176];
	st.shared.f32 	[%r6+176], %f45;
	ld.global.f32 	%f46, [%rd6+180];
	st.shared.f32 	[%r6+180], %f46;
	ld.global.f32 	%f47, [%rd6+184];
	st.shared.f32 	[%r6+184], %f47;
	ld.global.f32 	%f48, [%rd6+188];
	st.shared.f32 	[%r6+188], %f48;
$L__BB0_3:
	cvta.to.global.u64 	%rd7, %rd1;
	bar.sync 	0;
	mul.lo.s32 	%r14, %r7, %r4;
	ld.shared.f32 	%f49, [%r6];
	cvt.rni.s32.f32 	%r15, %f49;
	ld.shared.f32 	%f50, [%r6+64];
	add.s32 	%r16, %r14, %r15;
	mul.wide.s32 	%rd8, %r16, 4;
	add.s64 	%rd9, %rd7, %rd8;
	ld.global.f32 	%f51, [%rd9];
	setp.gt.f32 	%p3, %f51, %f50;
	selp.b32 	%r17, 4, 0, %p3;
	add.s32 	%r18, %r6, %r17;
	ld.shared.f32 	%f52, [%r18+4];
	cvt.rni.s32.f32 	%r19, %f52;
	ld.shared.f32 	%f53, [%r18+68];
	add.s32 	%r20, %r14, %r19;
	mul.wide.s32 	%rd10, %r20, 4;
	add.s64 	%rd11, %rd7, %rd10;
	ld.global.f32 	%f54, [%rd11];
	selp.b32 	%r21, 2, 0, %p3;
	setp.gt.f32 	%p4, %f54, %f53;
	selp.u32 	%r22, 1, 0, %p4;
	or.b32  	%r23, %r21, %r22;
	shl.b32 	%r24, %r23, 2;
	add.s32 	%r25, %r6, %r24;
	ld.shared.f32 	%f55, [%r25+12];
	cvt.rni.s32.f32 	%r26, %f55;
	ld.shared.f32 	%f56, [%r25+76];
	add.s32 	%r27, %r14, %r26;
	mul.wide.s32 	%rd12, %r27, 4;
	add.s64 	%rd13, %rd7, %rd12;
	ld.global.f32 	%f57, [%rd13];
	shl.b32 	%r28, %r23, 1;
	setp.gt.f32 	%p5, %f57, %f56;
	selp.u32 	%r29, 1, 0, %p5;
	or.b32  	%r30, %r28, %r29;
	shl.b32 	%r31, %r30, 2;
	add.s32 	%r32, %r6, %r31;
	ld.shared.f32 	%f58, [%r32+28];
	cvt.rni.s32.f32 	%r33, %f58;
	ld.shared.f32 	%f59, [%r32+92];
	add.s32 	%r34, %r14, %r33;
	mul.wide.s32 	%rd14, %r34, 4;
	add.s64 	%rd15, %rd7, %rd14;
	ld.global.f32 	%f60, [%rd15];
	setp.gt.f32 	%p6, %f60, %f59;
	shl.b32 	%r35, %r30, 3;
	selp.b32 	%r36, 4, 0, %p6;
	or.b32  	%r37, %r35, %r36;
	add.s32 	%r38, %r6, %r37;
	ld.shared.f32 	%f61, [%r38+128];
	cvt.rni.s32.f32 	%r39, %f61;
	shl.b32 	%r40, %r1, 4;
	add.s32 	%r41, %r39, %r40;
	cvta.to.global.u64 	%rd16, %rd3;
	mul.wide.s32 	%rd17, %r5, 4;
	add.s64 	%rd18, %rd16, %rd17;
	st.global.u32 	[%rd18], %r41;
$L__BB0_4:
	ret;

}


// ===== COMPILED SASS (sm_100) =====

	.target	sm_100

	.elftype	@"ET_EXEC"


//--------------------- .note.nv.tkinfo           --------------------------
	.section	.note.nv.tkinfo,"",@"SHT_NOTE"
	.sectionflags	@"SHF_NOTE_NV_TKINFO"
	.tkinfo
        /*0018*/ 	.word	0x00000002
        /*0030*/ 	.string	""
        /*0030*/ 	.string	"ptxas"
        /*0030*/ 	.string	"Cuda compilation tools, release 13.0, V13.0.88"
        /*0030*/ 	.string	"Build cuda_13.0.r13.0/compiler.36424714_0"
        /*0030*/ 	.string	"-arch sm_100 -m 64 "



//--------------------- .note.nv.cuinfo           --------------------------
	.section	.note.nv.cuinfo,"",@"SHT_NOTE"
	.sectionflags	@"SHF_NOTE_NV_CUINFO"
        /*0018*/ 	.short	0x0002
        /*001a*/ 	.short	0x0064
        /*001c*/ 	.short	0x0082
	.zero		2


//--------------------- .nv.info                  --------------------------
	.section	.nv.info,"",@"SHT_CUDA_INFO"
	.align	4


	//----- nvinfo : EIATTR_REGCOUNT
	.align		4
        /*0000*/ 	.byte	0x04, 0x2f
        /*0002*/ 	.short	(.L_1 - .L_0)
	.align		4
.L_0:
        /*0004*/ 	.word	index@(halut_encode)
        /*0008*/ 	.word	0x0000001e


	//----- nvinfo : EIATTR_FRAME_SIZE
	.align		4
.L_1:
        /*000c*/ 	.byte	0x04, 0x11
        /*000e*/ 	.short	(.L_3 - .L_2)
	.align		4
.L_2:
        /*0010*/ 	.word	index@(halut_encode)
        /*0014*/ 	.word	0x00000000


	//----- nvinfo : EIATTR_MIN_STACK_SIZE
	.align		4
.L_3:
        /*0018*/ 	.byte	0x04, 0x12
        /*001a*/ 	.short	(.L_5 - .L_4)
	.align		4
.L_4:
        /*001c*/ 	.word	index@(halut_encode)
        /*0020*/ 	.word	0x00000000
.L_5:


//--------------------- .nv.compat                --------------------------
	.section	.nv.compat,"",@"SHT_CUDA_COMPAT_INFO"
	.align	4
        /*0000*/ 	.byte	0x02, 0x09, 0x00, 0x00, 0x02, 0x02, 0x01, 0x00, 0x02, 0x05, 0x05, 0x00, 0x03, 0x07, 0x01, 0x01
        /*0010*/ 	.byte	0x02, 0x03, 0x00, 0x00, 0x02, 0x06, 0x01, 0x00, 0x04, 0x0b, 0x08, 0x00, 0x09, 0x00, 0x00, 0x00
        /*0020*/ 	.byte	0x00, 0x00, 0x00, 0x00


//--------------------- .nv.info.halut_encode     --------------------------
	.section	.nv.info.halut_encode,"",@"SHT_CUDA_INFO"
	.sectionflags	@""
	.align	4


	//----- nvinfo : EIATTR_CUDA_API_VERSION
	.align		4
        /*0000*/ 	.byte	0x04, 0x37
        /*0002*/ 	.short	(.L_7 - .L_6)
.L_6:
        /*0004*/ 	.word	0x00000082


	//----- nvinfo : EIATTR_KPARAM_INFO
	.align		4
.L_7:
        /*0008*/ 	.byte	0x04, 0x17
        /*000a*/ 	.short	(.L_9 - .L_8)
.L_8:
        /*000c*/ 	.word	0x00000000
        /*0010*/ 	.short	0x0005
        /*0012*/ 	.short	0x0020
        /*0014*/ 	.byte	0x00, 0xf0, 0x11, 0x00


	//----- nvinfo : EIATTR_KPARAM_INFO
	.align		4
.L_9:
        /*0018*/ 	.byte	0x04, 0x17
        /*001a*/ 	.short	(.L_11 - .L_10)
.L_10:
        /*001c*/ 	.word	0x00000000
        /*0020*/ 	.short	0x0004
        /*0022*/ 	.short	0x001c
        /*0024*/ 	.byte	0x00, 0xf0, 0x11, 0x00


	//----- nvinfo : EIATTR_KPARAM_INFO
	.align		4
.L_11:
        /*0028*/ 	.byte	0x04, 0x17
        /*002a*/ 	.short	(.L_13 - .L_12)
.L_12:
        /*002c*/ 	.word	0x00000000
        /*0030*/ 	.short	0x0003
        /*0032*/ 	.short	0x0018
        /*0034*/ 	.byte	0x00, 0xf0, 0x11, 0x00


	//----- nvinfo : EIATTR_KPARAM_INFO
	.align		4
.L_13:
        /*0038*/ 	.byte	0x04, 0x17
        /*003a*/ 	.short	(.L_15 - .L_14)
.L_14:
        /*003c*/ 	.word	0x00000000
        /*0040*/ 	.short	0x0002
        /*0042*/ 	.short	0x0010
        /*0044*/ 	.byte	0x00, 0xf5, 0x21, 0x00


	//----- nvinfo : EIATTR_KPARAM_INFO
	.align		4
.L_15:
        /*0048*/ 	.byte	0x04, 0x17
        /*004a*/ 	.short	(.L_17 - .L_16)
.L_16:
        /*004c*/ 	.word	0x00000000
        /*0050*/ 	.short	0x0001
        /*0052*/ 	.short	0x0008
        /*0054*/ 	.byte	0x00, 0xf5, 0x21, 0x00


	//----- nvinfo : EIATTR_KPARAM_INFO
	.align		4
.L_17:
        /*0058*/ 	.byte	0x04, 0x17
        /*005a*/ 	.short	(.L_19 - .L_18)
.L_18:
        /*005c*/ 	.word	0x00000000
        /*0060*/ 	.short	0x0000
        /*0062*/ 	.short	0x0000
        /*0064*/ 	.byte	0x00, 0xf5, 0x21, 0x00


	//----- nvinfo : EIATTR_SPARSE_MMA_MASK
	.align		4
.L_19:
        /*0068*/ 	.byte	0x03, 0x50
        /*006a*/ 	.short	0x0000


	//----- nvinfo : EIATTR_MAXREG_COUNT
	.align		4
        /*006c*/ 	.byte	0x03, 0x1b
        /*006e*/ 	.short	0x00ff


	//----- nvinfo : EIATTR_NUM_BARRIERS
	.align		4
        /*0070*/ 	.byte	0x02, 0x4c
        /*0072*/ 	.byte	0x01
	.zero		1


	//----- nvinfo : EIATTR_MERCURY_ISA_VERSION
	.align		4
        /*0074*/ 	.byte	0x03, 0x5f
        /*0076*/ 	.short	0x0101


	//----- nvinfo : EIATTR_VRC_CTA_INIT_COUNT
	.align		4
        /*0078*/ 	.byte	0x02, 0x4a
	.zero		1
	.zero		1


	//----- nvinfo : EIATTR_EXIT_INSTR_OFFSETS
	.align		4
        /*007c*/ 	.byte	0x04, 0x1c
        /*007e*/ 	.short	(.L_21 - .L_20)


	//   ....[0]....
.L_20:
        /*0080*/ 	.word	0x000000a0


	//   ....[1]....
        /*0084*/ 	.word	0x00000840


	//----- nvinfo : EIATTR_CRS_STACK_SIZE
	.align		4
.L_21:
        /*0088*/ 	.byte	0x04, 0x1e
        /*008a*/ 	.short	(.L_23 - .L_22)
.L_22:
        /*008c*/ 	.word	0x00000000


	//----- nvinfo : EIATTR_CBANK_PARAM_SIZE
	.align		4
.L_23:
        /*0090*/ 	.byte	0x03, 0x19
        /*0092*/ 	.short	0x0024


	//----- nvinfo : EIATTR_PARAM_CBANK
	.align		4
        /*0094*/ 	.byte	0x04, 0x0a
        /*0096*/ 	.short	(.L_25 - .L_24)
	.align		4
.L_24:
        /*0098*/ 	.word	index@(.nv.constant0.halut_encode)
        /*009c*/ 	.short	0x0380
        /*009e*/ 	.short	0x0024


	//----- nvinfo : EIATTR_SW_WAR
	.align		4
.L_25:
        /*00a0*/ 	.byte	0x04, 0x36
        /*00a2*/ 	.short	(.L_27 - .L_26)
.L_26:
        /*00a4*/ 	.word	0x00000008
.L_27:


//--------------------- .nv.callgraph             --------------------------
	.section	.nv.callgraph,"",@"SHT_CUDA_CALLGRAPH"
	.align	4
	.sectionentsize	8
	.align		4
        /*0000*/ 	.word	0x00000000
	.align		4
        /*0004*/ 	.word	0xffffffff
	.align		4
        /*0008*/ 	.word	0x00000000
	.align		4
        /*000c*/ 	.word	0xfffffffe
	.align		4
        /*0010*/ 	.word	0x00000000
	.align		4
        /*0014*/ 	.word	0xfffffffd
	.align		4
        /*0018*/ 	.word	0x00000000
	.align		4
        /*001c*/ 	.word	0xfffffffc


//--------------------- .text.halut_encode        --------------------------
	.section	.text.halut_encode,"ax",@progbits
	.align	128
        .global         halut_encode
        .type           halut_encode,@function
        .size           halut_encode,(.L_x_3 - halut_encode)
        .other          halut_encode,@"STO_CUDA_ENTRY STV_DEFAULT"
halut_encode:
.text.halut_encode:
[----:B------:R-:W-:Y:S01]  /*0000*/  LDC R1, c[0x0][0x37c] ;  /* 0x0000df00ff017b82 */ /* 0x000fe20000000800 */
[----:B------:R-:W0:Y:S07]  /*0010*/  S2R R7, SR_TID.X ;  /* 0x0000000000077919 */ /* 0x000e2e0000002100 */
[----:B------:R-:W0:Y:S01]  /*0020*/  S2UR UR4, SR_CTAID.X ;  /* 0x00000000000479c3 */ /* 0x000e220000002500 */
[----:B------:R-:W1:Y:S01]  /*0030*/  LDCU UR6, c[0x0][0x3a0] ;  /* 0x00007400ff0677ac */ /* 0x000e620008000800 */
[----:B------:R-:W2:Y:S06]  /*0040*/  S2R R0, SR_TID.Y ;  /* 0x0000000000007919 */ /* 0x000eac0000002200 */
[----:B------:R-:W0:Y:S01]  /*0050*/  LDC R24, c[0x0][0x360] ;  /* 0x0000d800ff187b82 */ /* 0x000e220000000800 */
[----:B------:R-:W2:Y:S01]  /*0060*/  LDCU UR5, c[0x0][0x364] ;  /* 0x00006c80ff0577ac */ /* 0x000ea20008000800 */
[----:B0-----:R-:W-:-:S04]  /*0070*/  IMAD R24, R24, UR4, R7 ;  /* 0x0000000418187c24 */ /* 0x001fc8000f8e0207 */
[----:B--2---:R-:W-:-:S05]  /*0080*/  IMAD R3, R24, UR5, R0 ;  /* 0x0000000518037c24 */ /* 0x004fca000f8e0200 */
[----:B-1----:R-:W-:-:S13]  /*0090*/  ISETP.GE.AND P0, PT, R3, UR6, PT ;  /* 0x0000000603007c0c */ /* 0x002fda000bf06270 */
[----:B------:R-:W-:Y:S05]  /*00a0*/  @P0 EXIT ;  /* 0x000000000000094d */ /* 0x000fea0003800000 */
[----:B------:R-:W0:Y:S01]  /*00b0*/  S2R R5, SR_CgaCtaId ;  /* 0x0000000000057919 */ /* 0x000e220000008800 */
[----:B------:R-:W-:Y:S01]  /*00c0*/  ISETP.NE.AND P0, PT, R7, RZ, PT ;  /* 0x000000ff0700720c */ /* 0x000fe20003f05270 */
[----:B------:R-:W1:Y:S01]  /*00d0*/  LDCU.64 UR4, c[0x0][0x358] ;  /* 0x00006b00ff0477ac */ /* 0x000e620008000a00 */
[----:B------:R-:W-:Y:S01]  /*00e0*/  MOV R2, 0x400 ;  /* 0x0000040000027802 */ /* 0x000fe20000000f00 */
[----:B------:R-:W-:Y:S03]  /*00f0*/  BSSY.RECONVERGENT B0, `(.L_x_0) ;  /* 0x0000043000007945 */ /* 0x000fe60003800200 */
[----:B0-----:R-:W-:-:S05]  /*0100*/  LEA R5, R5, R2, 0x18 ;  /* 0x0000000205057211 */ /* 0x001fca00078ec0ff */
[----:B------:R-:W-:Y:S02]  /*0110*/  IMAD R2, R0, 0xc0, R5 ;  /* 0x000000c000027824 */ /* 0x000fe400078e0205 */
[----:B-1----:R-:W-:Y:S05]  /*0120*/  @P0 BRA `(.L_x_1) ;  /* 0x0000000000fc0947 */ /* 0x002fea0003800000 */
[----:B------:R-:W0:Y:S01]  /*0130*/  LDC.64 R26, c[0x0][0x388] ;  /* 0x0000e200ff1a7b82 */ /* 0x000e220000000a00 */
[----:B------:R-:W-:-:S04]  /*0140*/  IMAD R5, R0, 0x30, RZ ;  /* 0x0000003000057824 */ /* 0x000fc800078e02ff */
[----:B0-----:R-:W-:-:S05]  /*0150*/  IMAD.WIDE.U32 R26, R5, 0x4, R26 ;  /* 0x00000004051a7825 */ /* 0x001fca00078e001a */
[----:B------:R-:W2:Y:S04]  /*0160*/  LDG.E R4, desc[UR4][R26.64] ;  /* 0x000000041a047981 */ /* 0x000ea8000c1e1900 */
[----:B------:R-:W2:Y:S04]  /*0170*/  LDG.E R5, desc[UR4][R26.64+0x4] ;  /* 0x000004041a057981 */ /* 0x000ea8000c1e1900 */
[----:B------:R-:W2:Y:S04]  /*0180*/  LDG.E R6, desc[UR4][R26.64+0x8] ;  /* 0x000008041a067981 */ /* 0x000ea8000c1e1900 */
[----:B------:R-:W2:Y:S04]  /*0190*/  LDG.E R7, desc[UR4][R26.64+0xc] ;  /* 0x00000c041a077981 */ /* 0x000ea8000c1e1900 */
[----:B------:R-:W3:Y:S04]  /*01a0*/  LDG.E R8, desc[UR4][R26.64+0x10] ;  /* 0x000010041a087981 */ /* 0x000ee8000c1e1900 */
[----:B------:R-:W3:Y:S04]  /*01b0*/  LDG.E R9, desc[UR4][R26.64+0x14] ;  /* 0x000014041a097981 */ /* 0x000ee8000c1e1900 */
[----:B------:R-:W3:Y:S04]  /*01c0*/  LDG.E R10, desc[UR4][R26.64+0x18] ;  /* 0x000018041a0a7981 */ /* 0x000ee8000c1e1900 */
[----:B------:R-:W3:Y:S04]  /*01d0*/  LDG.E R11, desc[UR4][R26.64+0x1c] ;  /* 0x00001c041a0b7981 */ /* 0x000ee8000c1e1900 */
[----:B------:R-:W4:Y:S04]  /*01e0*/  LDG.E R12, desc[UR4][R26.64+0x40] ;  /* 0x000040041a0c7981 */ /* 0x000f28000c1e1900 */
[----:B------:R-:W4:Y:S04]  /*01f0*/  LDG.E R13, desc[UR4][R26.64+0x44] ;  /* 0x000044041a0d7981 */ /* 0x000f28000c1e1900 */
[----:B------:R-:W4:Y:S04]  /*0200*/  LDG.E R14, desc[UR4][R26.64+0x48] ;  /* 0x000048041a0e7981 */ /* 0x000f28000c1e1900 */
[----:B------:R-:W4:Y:S04]  /*0210*/  LDG.E R15, desc[UR4][R26.64+0x4c] ;  /* 0x00004c041a0f7981 */ /* 0x000f28000c1e1900 */
[----:B------:R-:W5:Y:S04]  /*0220*/  LDG.E R16, desc[UR4][R26.64+0x50] ;  /* 0x000050041a107981 */ /* 0x000f68000c1e1900 */
[----:B------:R-:W5:Y:S04]  /*0230*/  LDG.E R17, desc[UR4][R26.64+0x54] ;  /* 0x000054041a117981 */ /* 0x000f68000c1e1900 */
[----:B------:R-:W5:Y:S04]  /*0240*/  LDG.E R18, desc[UR4][R26.64+0x58] ;  /* 0x000058041a127981 */ /* 0x000f68000c1e1900 */
[----:B------:R-:W5:Y:S04]  /*0250*/  LDG.E R19, desc[UR4][R26.64+0x5c] ;  /* 0x00005c041a137981 */ /* 0x000f68000c1e1900 */
[----:B------:R-:W5:Y:S04]  /*0260*/  LDG.E R20, desc[UR4][R26.64+0x60] ;  /* 0x000060041a147981 */ /* 0x000f68000c1e1900 */
[----:B------:R-:W5:Y:S04]  /*0270*/  LDG.E R21, desc[UR4][R26.64+0x64] ;  /* 0x000064041a157981 */ /* 0x000f68000c1e1900 */
[----:B------:R-:W5:Y:S04]  /*0280*/  LDG.E R22, desc[UR4][R26.64+0x68] ;  /* 0x000068041a167981 */ /* 0x000f68000c1e1900 */
[----:B------:R-:W5:Y:S04]  /*0290*/  LDG.E R23, desc[UR4][R26.64+0x6c] ;  /* 0x00006c041a177981 */ /* 0x000f68000c1e1900 */
[----:B--2---:R0:W-:Y:S04]  /*02a0*/  STS.128 [R2], R4 ;  /* 0x0000000402007388 */ /* 0x0041e80000000c00 */
[----:B---3--:R1:W-:Y:S04]  /*02b0*/  STS.128 [R2+0x10], R8 ;  /* 0x0000100802007388 */ /* 0x0083e80000000c00 */
[----:B0-----:R-:W2:Y:S04]  /*02c0*/  LDG.E R4, desc[UR4][R26.64+0x20] ;  /* 0x000020041a047981 */ /* 0x001ea8000c1e1900 */
[----:B------:R-:W2:Y:S04]  /*02d0*/  LDG.E R5, desc[UR4][R26.64+0x24] ;  /* 0x000024041a057981 */ /* 0x000ea8000c1e1900 */
[----:B------:R-:W2:Y:S04]  /*02e0*/  LDG.E R6, desc[UR4][R26.64+0x28] ;  /* 0x000028041a067981 */ /* 0x000ea8000c1e1900 */
[----:B------:R-:W2:Y:S04]  /*02f0*/  LDG.E R7, desc[UR4][R26.64+0x2c] ;  /* 0x00002c041a077981 */ /* 0x000ea8000c1e1900 */
[----:B-1----:R-:W3:Y:S04]  /*0300*/  LDG.E R8, desc[UR4][R26.64+0x30] ;  /* 0x000030041a087981 */ /* 0x002ee8000c1e1900 */
[----:B------:R-:W3:Y:S04]  /*0310*/  LDG.E R9, desc[UR4][R26.64+0x34] ;  /* 0x000034041a097981 */ /* 0x000ee8000c1e1900 */
[----:B------:R-:W3:Y:S04]  /*0320*/  LDG.E R10, desc[UR4][R26.64+0x38] ;  /* 0x000038041a0a7981 */ /* 0x000ee8000c1e1900 */
[----:B------:R-:W3:Y:S04]  /*0330*/  LDG.E R11, desc[UR4][R26.64+0x3c] ;  /* 0x00003c041a0b7981 */ /* 0x000ee8000c1e1900 */
[----:B----4-:R0:W-:Y:S04]  /*0340*/  STS.128 [R2+0x40], R12 ;  /* 0x0000400c02007388 */ /* 0x0101e80000000c00 */
[----:B-----5:R1:W-:Y:S04]  /*0350*/  STS.128 [R2+0x50], R16 ;  /* 0x0000501002007388 */ /* 0x0203e80000000c00 */
[----:B------:R4:W-:Y:S04]  /*0360*/  STS.128 [R2+0x60], R20 ;  /* 0x0000601402007388 */ /* 0x0009e80000000c00 */
[----:B0-----:R-:W5:Y:S04]  /*0370*/  LDG.E R12, desc[UR4][R26.64+0x90] ;  /* 0x000090041a0c7981 */ /* 0x001f68000c1e1900 */
[----:B------:R-:W5:Y:S04]  /*0380*/  LDG.E R13, desc[UR4][R26.64+0x94] ;  /* 0x000094041a0d7981 */ /* 0x000f68000c1e1900 */
[----:B------:R-:W5:Y:S04]  /*0390*/  LDG.E R14, desc[UR4][R26.64+0x98] ;  /* 0x000098041a0e7981 */ /* 0x000f68000c1e1900 */
[----:B------:R-:W5:Y:S04]  /*03a0*/  LDG.E R15, desc[UR4][R26.64+0x9c] ;  /* 0x00009c041a0f7981 */ /* 0x000f68000c1e1900 */
[----:B-1----:R-:W5:Y:S04]  /*03b0*/  LDG.E R16, desc[UR4][R26.64+0xa0] ;  /* 0x0000a0041a107981 */ /* 0x002f68000c1e1900 */
[----:B------:R-:W5:Y:S04]  /*03c0*/  LDG.E R17, desc[UR4][R26.64+0xa4] ;  /* 0x0000a4041a117981 */ /* 0x000f68000c1e1900 */
[----:B------:R-:W5:Y:S04]  /*03d0*/  LDG.E R18, desc[UR4][R26.64+0xa8] ;  /* 0x0000a8041a127981 */ /* 0x000f68000c1e1900 */
[----:B------:R-:W5:Y:S04]  /*03e0*/  LDG.E R19, desc[UR4][R26.64+0xac] ;  /* 0x0000ac041a137981 */ /* 0x000f68000c1e1900 */
[----:B----4-:R-:W4:Y:S04]  /*03f0*/  LDG.E R20, desc[UR4][R26.64+0xb0] ;  /* 0x0000b0041a147981 */ /* 0x010f28000c1e1900 */
[----:B------:R-:W4:Y:S04]  /*0400*/  LDG.E R21, desc[UR4][R26.64+0xb4] ;  /* 0x0000b4041a157981 */ /* 0x000f28000c1e1900 */
[----:B------:R-:W4:Y:S04]  /*0410*/  LDG.E R22, desc[UR4][R26.64+0xb8] ;  /* 0x0000b8041a167981 */ /* 0x000f28000c1e1900 */
[----:B------:R-:W4:Y:S04]  /*0420*/  LDG.E R23, desc[UR4][R26.64+0xbc] ;  /* 0x0000bc041a177981 */ /* 0x000f28000c1e1900 */
[----:B--2---:R0:W-:Y:S04]  /*0430*/  STS.128 [R2+0x20], R4 ;  /* 0x0000200402007388 */ /* 0x0041e80000000c00 */
        /* <DEDUP_REMOVED lines=9> */
[----:B-----5:R0:W-:Y:S04]  /*04d0*/  STS.128 [R2+0x90], R12 ;  /* 0x0000900c02007388 */ /* 0x0201e80000000c00 */
[----:B------:R0:W-:Y:S04]  /*04e0*/  STS.128 [R2+0xa0], R16 ;  /* 0x0000a01002007388 */ /* 0x0001e80000000c00 */
[----:B----4-:R0:W-:Y:S04]  /*04f0*/  STS.128 [R2+0xb0], R20 ;  /* 0x0000b01402007388 */ /* 0x0101e80000000c00 */
[----:B--2---:R0:W-:Y:S04]  /*0500*/  STS.128 [R2+0x70], R4 ;  /* 0x0000700402007388 */ /* 0x0041e80000000c00 */
[----:B---3--:R0:W-:Y:S02]  /*0510*/  STS.128 [R2+0x80], R8 ;  /* 0x0000800802007388 */ /* 0x0081e40000000c00 */
.L_x_1:
[----:B------:R-:W-:Y:S05]  /*0520*/  BSYNC.RECONVERGENT B0 ;  /* 0x0000000000007941 */ /* 0x000fea0003800200 */
.L_x_0:
[----:B------:R-:W-:Y:S08]  /*0530*/  BAR.SYNC.DEFER_BLOCKING 0x0 ;  /* 0x0000000000007b1d */ /* 0x000ff00000010000 */
[----:B0-----:R-:W0:Y:S01]  /*0540*/  LDC.64 R4, c[0x0][0x380] ;  /* 0x0000e000ff047b82 */ /* 0x001e220000000a00 */
[----:B------:R-:W1:Y:S01]  /*0550*/  LDCU UR6, c[0x0][0x39c] ;  /* 0x00007380ff0677ac */ /* 0x000e620008000800 */
[----:B------:R-:W2:Y:S04]  /*0560*/  LDS R8, [R2] ;  /* 0x0000000002087984 */ /* 0x000ea80000000800 */
[----:B------:R-:W3:Y:S01]  /*0570*/  LDS R9, [R2+0x40] ;  /* 0x0000400002097984 */ /* 0x000ee20000000800 */
[----:B--2---:R-:W1:Y:S02]  /*0580*/  F2I.NTZ R7, R8 ;  /* 0x0000000800077305 */ /* 0x004e640000203100 */
[----:B-1----:R-:W-:-:S04]  /*0590*/  IMAD R7, R24, UR6, R7 ;  /* 0x0000000618077c24 */ /* 0x002fc8000f8e0207 */
[----:B0-----:R-:W-:-:S06]  /*05a0*/  IMAD.WIDE R6, R7, 0x4, R4 ;  /* 0x0000000407067825 */ /* 0x001fcc00078e0204 */
[----:B------:R-:W3:Y:S01]  /*05b0*/  LDG.E R6, desc[UR4][R6.64] ;  /* 0x0000000406067981 */ /* 0x000ee2000c1e1900 */
[----:B------:R-:W-:Y:S02]  /*05c0*/  IADD3 R14, PT, PT, R2, 0x4, RZ ;  /* 0x00000004020e7810 */ /* 0x000fe40007ffe0ff */
[----:B---3--:R-:W-:-:S13]  /*05d0*/  FSETP.GT.AND P0, PT, R6, R9, PT ;  /* 0x000000090600720b */ /* 0x008fda0003f04000 */
[----:B------:R-:W-:-:S05]  /*05e0*/  @!P0 IADD3 R14, PT, PT, R2, RZ, RZ ;  /* 0x000000ff020e8210 */ /* 0x000fca0007ffe0ff */
[----:B------:R-:W0:Y:S04]  /*05f0*/  LDS R10, [R14+0x4] ;  /* 0x000004000e0a7984 */ /* 0x000e280000000800 */
[----:B------:R-:W1:Y:S01]  /*0600*/  LDS R11, [R14+0x44] ;  /* 0x000044000e0b7984 */ /* 0x000e620000000800 */
[----:B0-----:R-:W0:Y:S02]  /*0610*/  F2I.NTZ R9, R10 ;  /* 0x0000000a00097305 */ /* 0x001e240000203100 */
[----:B0-----:R-:W-:-:S04]  /*0620*/  IMAD R9, R24, UR6, R9 ;  /* 0x0000000618097c24 */ /* 0x001fc8000f8e0209 */
[----:B------:R-:W-:-:S06]  /*0630*/  IMAD.WIDE R8, R9, 0x4, R4 ;  /* 0x0000000409087825 */ /* 0x000fcc00078e0204 */
[----:B------:R-:W1:Y:S01]  /*0640*/  LDG.E R8, desc[UR4][R8.64] ;  /* 0x0000000408087981 */ /* 0x000e62000c1e1900 */
[----:B------:R-:W-:Y:S02]  /*0650*/  SEL R6, RZ, 0x2, !P0 ;  /* 0x00000002ff067807 */ /* 0x000fe40004000000 */
[----:B-1----:R-:W-:-:S04]  /*0660*/  FSETP.GT.AND P1, PT, R8, R11, PT ;  /* 0x0000000b0800720b */ /* 0x002fc80003f24000 */
[----:B------:R-:W-:-:S05]  /*0670*/  SEL R7, RZ, 0x1, !P1 ;  /* 0x00000001ff077807 */ /* 0x000fca0004800000 */
[----:B------:R-:W-:-:S05]  /*0680*/  IMAD.IADD R11, R6, 0x1, R7 ;  /* 0x00000001060b7824 */ /* 0x000fca00078e0207 */
[----:B------:R-:W-:-:S05]  /*0690*/  LEA R12, R11, R2, 0x2 ;  /* 0x000000020b0c7211 */ /* 0x000fca00078e10ff */
[----:B------:R-:W0:Y:S04]  /*06a0*/  LDS R13, [R12+0xc] ;  /* 0x00000c000c0d7984 */ /* 0x000e280000000800 */
[----:B------:R-:W1:Y:S01]  /*06b0*/  LDS R8, [R12+0x4c] ;  /* 0x00004c000c087984 */ /* 0x000e620000000800 */
[----:B0-----:R-:W0:Y:S02]  /*06c0*/  F2I.NTZ R13, R13 ;  /* 0x0000000d000d7305 */ /* 0x001e240000203100 */
[----:B0-----:R-:W-:-:S04]  /*06d0*/  IMAD R7, R24, UR6, R13 ;  /* 0x0000000618077c24 */ /* 0x001fc8000f8e020d */
[----:B------:R-:W-:-:S06]  /*06e0*/  IMAD.WIDE R6, R7, 0x4, R4 ;  /* 0x0000000407067825 */ /* 0x000fcc00078e0204 */
[----:B------:R-:W1:Y:S02]  /*06f0*/  LDG.E R7, desc[UR4][R6.64] ;  /* 0x0000000406077981 */ /* 0x000e64000c1e1900 */
[----:B-1----:R-:W-:-:S04]  /*0700*/  FSETP.GT.AND P0, PT, R7, R8, PT ;  /* 0x000000080700720b */ /* 0x002fc80003f04000 */
[----:B------:R-:W-:-:S05]  /*0710*/  SEL R8, RZ, 0x1, !P0 ;  /* 0x00000001ff087807 */ /* 0x000fca0004000000 */
[----:B------:R-:W-:-:S05]  /*0720*/  IMAD R11, R11, 0x2, R8 ;  /* 0x000000020b0b7824 */ /* 0x000fca00078e0208 */
        /* <DEDUP_REMOVED lines=9> */
[----:B------:R-:W-:Y:S02]  /*07c0*/  IMAD R11, R11, 0x8, R6 ;  /* 0x000000080b0b7824 */ /* 0x000fe400078e0206 */
[----:B------:R-:W0:Y:S03]  /*07d0*/  LDC.64 R6, c[0x0][0x390] ;  /* 0x0000e400ff067b82 */ /* 0x000e260000000a00 */
[----:B------:R-:W-:-:S06]  /*07e0*/  IADD3 R11, PT, PT, R2, R11, RZ ;  /* 0x0000000b020b7210 */ /* 0x000fcc0007ffe0ff */
[----:B------:R-:W1:Y:S01]  /*07f0*/  LDS R11, [R11+0x80] ;  /* 0x000080000b0b7984 */ /* 0x000e620000000800 */
[----:B0-----:R-:W-:Y:S01]  /*0800*/  IMAD.WIDE R2, R3, 0x4, R6 ;  /* 0x0000000403027825 */ /* 0x001fe200078e0206 */
[----:B-1----:R-:W0:Y:S02]  /*0810*/  F2I.NTZ R9, R11 ;  /* 0x0000000b00097305 */ /* 0x002e240000203100 */
[----:B0-----:R-:W-:-:S05]  /*0820*/  LEA R9, R0, R9, 0x4 ;  /* 0x0000000900097211 */ /* 0x001fca00078e20ff */
[----:B------:R-:W-:Y:S01]  /*0830*/  STG.E desc[UR4][R2.64], R9 ;  /* 0x0000000902007986 */ /* 0x000fe2000c101904 */
[----:B------:R-:W-:Y:S05]  /*0840*/  EXIT ;  /* 0x000000000000794d */ /* 0x000fea0003800000 */
.L_x_2:
[----:B------:R-:W-:-:S00]  /*0850*/  BRA `(.L_x_2) ;  /* 0xfffffffc00fc7947 */ /* 0x000fc0000383ffff */
[----:B------:R-:W-:-:S00]  /*0860*/  NOP ;  /* 0x0000000000007918 */ /* 0x000fc00000000000 */
        /* <DEDUP_REMOVED lines=9> */
.L_x_3:


//--------------------- .nv.shared.halut_encode   --------------------------
	.section	.nv.shared.halut_encode,"aw",@nobits
	.sectionflags	@""
	.align	4
.nv.shared.halut_encode:
	.zero		7168


//--------------------- .nv.shared.reserved.0     --------------------------
	.section	.nv.shared.reserved.0,"aw",@nobits
	.weak		__nv_reservedSMEM_offset_0_alias
	.size		__nv_reservedSMEM_offset_0_alias, 0, 64
	.other		__nv_reservedSMEM_offset_0_alias,@"STO_CUDA_RESERVED_SHARED STV_DEFAULT"
__nv_reservedSMEM_offset_0_alias:
	.zero		0
	.zero		64


//--------------------- .nv.constant0.halut_encode --------------------------
	.section	.nv.constant0.halut_encode,"a",@progbits
	.sectionflags	@""
	.align	4
.nv.constant0.halut_encode:
	.zero		932


//--------------------- SYMBOLS --------------------------

	.type		.nv.reservedSmem.offset0,@object
	.size		.nv.reservedSmem.offset0,0x4
	.type		.nv.reservedSmem.cap,@object
	.size		.nv.reservedSmem.cap,0x4
